	.headerflags	@"EF_CUDA_TEXMODE_UNIFIED EF_CUDA_64BIT_ADDRESS EF_CUDA_ACCELERATORS EF_CUDA_SM90 EF_CUDA_VIRTUAL_SM(EF_CUDA_SM90)"
	.elftype	@"ET_EXEC"


//--------------------- .nv.info                  --------------------------
	.section	.nv.info,"",@"SHT_CUDA_INFO"
	.align	4


	//----- nvinfo : EIATTR_REGCOUNT
	.align		4
        /*0000*/ 	.byte	0x04, 0x2f
        /*0002*/ 	.short	(.L_3 - .L_2)
	.align		4
.L_2:
        /*0004*/ 	.word	index@(triton_poi_fused__native_batch_norm_legit_no_training_relu_58)
        /*0008*/ 	.word	0x00000022


	//----- nvinfo : EIATTR_MIN_STACK_SIZE
	.align		4
.L_3:
        /*000c*/ 	.byte	0x04, 0x12
        /*000e*/ 	.short	(.L_5 - .L_4)
	.align		4
.L_4:
        /*0010*/ 	.word	index@(triton_poi_fused__native_batch_norm_legit_no_training_relu_58)
        /*0014*/ 	.word	0x00000000


	//----- nvinfo : EIATTR_FRAME_SIZE
	.align		4
.L_5:
        /*0018*/ 	.byte	0x04, 0x11
        /*001a*/ 	.short	(.L_7 - .L_6)
	.align		4
.L_6:
        /*001c*/ 	.word	index@(triton_poi_fused__native_batch_norm_legit_no_training_relu_58)
        /*0020*/ 	.word	0x00000000


	//----- nvinfo : EIATTR_MIN_STACK_SIZE
	.align		4
.L_7:
        /*0024*/ 	.byte	0x04, 0x12
        /*0026*/ 	.short	(.L_9 - .L_8)
	.align		4
.L_8:
        /*0028*/ 	.word	index@(triton_poi_fused__native_batch_norm_legit_no_training_relu_58)
        /*002c*/ 	.word	0x00000000
.L_9:


//--------------------- .nv.info.triton_poi_fused__native_batch_norm_legit_no_training_relu_58 --------------------------
	.section	.nv.info.triton_poi_fused__native_batch_norm_legit_no_training_relu_58,"",@"SHT_CUDA_INFO"
	.sectionflags	@""
	.align	4


	//----- nvinfo : EIATTR_CUDA_API_VERSION
	.align		4
        /*0000*/ 	.byte	0x04, 0x37
        /*0002*/ 	.short	(.L_11 - .L_10)
.L_10:
        /*0004*/ 	.word	0x0000007c


	//----- nvinfo : EIATTR_KPARAM_INFO
	.align		4
.L_11:
        /*0008*/ 	.byte	0x04, 0x17
        /*000a*/ 	.short	(.L_13 - .L_12)
.L_12:
        /*000c*/ 	.word	0x00000000
        /*0010*/ 	.short	0x0007
        /*0012*/ 	.short	0x0034
        /*0014*/ 	.byte	0x00, 0xf0, 0x11, 0x00


	//----- nvinfo : EIATTR_KPARAM_INFO
	.align		4
.L_13:
        /*0018*/ 	.byte	0x04, 0x17
        /*001a*/ 	.short	(.L_15 - .L_14)
.L_14:
        /*001c*/ 	.word	0x00000000
        /*0020*/ 	.short	0x0006
        /*0022*/ 	.short	0x0030
        /*0024*/ 	.byte	0x00, 0xf0, 0x11, 0x00


	//----- nvinfo : EIATTR_KPARAM_INFO
	.align		4
.L_15:
        /*0028*/ 	.byte	0x04, 0x17
        /*002a*/ 	.short	(.L_17 - .L_16)
.L_16:
        /*002c*/ 	.word	0x00000000
        /*0030*/ 	.short	0x0005
        /*0032*/ 	.short	0x0028
        /*0034*/ 	.byte	0x00, 0xf4, 0x21, 0x00


	//----- nvinfo : EIATTR_KPARAM_INFO
	.align		4
.L_17:
        /*0038*/ 	.byte	0x04, 0x17
        /*003a*/ 	.short	(.L_19 - .L_18)
.L_18:
        /*003c*/ 	.word	0x00000000
        /*0040*/ 	.short	0x0004
        /*0042*/ 	.short	0x0020
        /*0044*/ 	.byte	0x00, 0xf4, 0x21, 0x00


	//----- nvinfo : EIATTR_KPARAM_INFO
	.align		4
.L_19:
        /*0048*/ 	.byte	0x04, 0x17
        /*004a*/ 	.short	(.L_21 - .L_20)
.L_20:
        /*004c*/ 	.word	0x00000000
        /*0050*/ 	.short	0x0003
        /*0052*/ 	.short	0x0018
        /*0054*/ 	.byte	0x00, 0xf4, 0x21, 0x00


	//----- nvinfo : EIATTR_KPARAM_INFO
	.align		4
.L_21:
        /*0058*/ 	.byte	0x04, 0x17
        /*005a*/ 	.short	(.L_23 - .L_22)
.L_22:
        /*005c*/ 	.word	0x00000000
        /*0060*/ 	.short	0x0002
        /*0062*/ 	.short	0x0010
        /*0064*/ 	.byte	0x00, 0xf4, 0x21, 0x00


	//----- nvinfo : EIATTR_KPARAM_INFO
	.align		4
.L_23:
        /*0068*/ 	.byte	0x04, 0x17
        /*006a*/ 	.short	(.L_25 - .L_24)
.L_24:
        /*006c*/ 	.word	0x00000000
        /*0070*/ 	.short	0x0001
        /*0072*/ 	.short	0x0008
        /*0074*/ 	.byte	0x00, 0xf4, 0x21, 0x00


	//----- nvinfo : EIATTR_KPARAM_INFO
	.align		4
.L_25:
        /*0078*/ 	.byte	0x04, 0x17
        /*007a*/ 	.short	(.L_27 - .L_26)
.L_26:
        /*007c*/ 	.word	0x00000000
        /*0080*/ 	.short	0x0000
        /*0082*/ 	.short	0x0000
        /*0084*/ 	.byte	0x00, 0xf4, 0x21, 0x00


	//----- nvinfo : EIATTR_SPARSE_MMA_MASK
	.align		4
.L_27:
        /*0088*/ 	.byte	0x03, 0x50
        /*008a*/ 	.short	0x0000


	//----- nvinfo : EIATTR_MAXREG_COUNT
	.align		4
        /*008c*/ 	.byte	0x03, 0x1b
        /*008e*/ 	.short	0x00ff


	//----- nvinfo : EIATTR_EXIT_INSTR_OFFSETS
	.align		4
        /*0090*/ 	.byte	0x04, 0x1c
        /*0092*/ 	.short	(.L_29 - .L_28)


	//   ....[0]....
.L_28:
        /*0094*/ 	.word	0x00001110


	//   ....[1]....
        /*0098*/ 	.word	0x000011a0


	//----- nvinfo : EIATTR_REQNTID
	.align		4
.L_29:
        /*009c*/ 	.byte	0x04, 0x10
        /*009e*/ 	.short	(.L_31 - .L_30)
.L_30:
        /*00a0*/ 	.word	0x00000100
        /*00a4*/ 	.word	0x00000001
        /*00a8*/ 	.word	0x00000001


	//----- nvinfo : EIATTR_CBANK_PARAM_SIZE
	.align		4
.L_31:
        /*00ac*/ 	.byte	0x03, 0x19
        /*00ae*/ 	.short	0x0038


	//----- nvinfo : EIATTR_PARAM_CBANK
	.align		4
        /*00b0*/ 	.byte	0x04, 0x0a
        /*00b2*/ 	.short	(.L_33 - .L_32)
	.align		4
.L_32:
        /*00b4*/ 	.word	index@(.nv.constant0.triton_poi_fused__native_batch_norm_legit_no_training_relu_58)
        /*00b8*/ 	.short	0x0210
        /*00ba*/ 	.short	0x0038


	//----- nvinfo : EIATTR_SW_WAR
	.align		4
.L_33:
        /*00bc*/ 	.byte	0x04, 0x36
        /*00be*/ 	.short	(.L_35 - .L_34)
.L_34:
        /*00c0*/ 	.word	0x00000008
.L_35:


//--------------------- .nv.callgraph             --------------------------
	.section	.nv.callgraph,"",@"SHT_CUDA_CALLGRAPH"
	.align	4
	.sectionentsize	8
	.align		4
        /*0000*/ 	.word	0x00000000
	.align		4
        /*0004*/ 	.word	0xffffffff
	.align		4
        /*0008*/ 	.word	0x00000000
	.align		4
        /*000c*/ 	.word	0xfffffffe
	.align		4
        /*0010*/ 	.word	0x00000000
	.align		4
        /*0014*/ 	.word	0xfffffffd
	.align		4
        /*0018*/ 	.word	0x00000000
	.align		4
        /*001c*/ 	.word	0xfffffffc


//--------------------- .nv.constant4             --------------------------
	.section	.nv.constant4,"a",@progbits
	.align	8
	.align		8
.nv.constant4:
        /*0000*/ 	.dword	_$_str
	.align		8
        /*0008*/ 	.dword	_$_str_$_2


//--------------------- .text.triton_poi_fused__native_batch_norm_legit_no_training_relu_58 --------------------------
	.section	.text.triton_poi_fused__native_batch_norm_legit_no_training_relu_58,"ax",@progbits
	.sectionflags	@"SHF_BARRIERS=1"
	.align	128
        .global         triton_poi_fused__native_batch_norm_legit_no_training_relu_58
        .type           triton_poi_fused__native_batch_norm_legit_no_training_relu_58,@function
        .size           triton_poi_fused__native_batch_norm_legit_no_training_relu_58,(.L_x_1 - triton_poi_fused__native_batch_norm_legit_no_training_relu_58)
        .other          triton_poi_fused__native_batch_norm_legit_no_training_relu_58,@"STO_CUDA_ENTRY STV_DEFAULT"
triton_poi_fused__native_batch_norm_legit_no_training_relu_58:
.text.triton_poi_fused__native_batch_norm_legit_no_training_relu_58:
[----:B------:R-:W0:Y:S01]  /*0000*/  LDC R1, c[0x0][0x28] ;  /* 0x00000a00ff017b82 */ /* 0x000e220000000800 */
[----:B------:R-:W1:Y:S07]  /*0010*/  S2R R0, SR_TID.X ;  /* 0x0000000000007919 */ /* 0x000e6e0000002100 */
[----:B------:R-:W2:Y:S01]  /*0020*/  S2UR UR4, SR_CTAID.Y ;  /* 0x00000000000479c3 */ /* 0x000ea20000002600 */
[----:B------:R-:W-:Y:S02]  /*0030*/  CS2R R8, SRZ ;  /* 0x0000000000087805 */ /* 0x000fe4000001ff00 */
[----:B------:R-:W-:-:S05]  /*0040*/  CS2R R10, SRZ ;  /* 0x00000000000a7805 */ /* 0x000fca000001ff00 */
[----:B------:R-:W3:Y:S08]  /*0050*/  S2UR UR10, SR_CTAID.X ;  /* 0x00000000000a79c3 */ /* 0x000ef00000002500 */
[----:B------:R-:W4:Y:S01]  /*0060*/  LDC.64 R30, c[0x0][0x210] ;  /* 0x00008400ff1e7b82 */ /* 0x000f220000000a00 */
[----:B--2---:R-:W-:-:S07]  /*0070*/  USHF.L.U32 UR4, UR4, 0xa, URZ ;  /* 0x0000000a04047899 */ /* 0x004fce000800063f */
[----:B------:R-:W2:Y:S01]  /*0080*/  LDC.64 R24, c[0x0][0x218] ;  /* 0x00008600ff187b82 */ /* 0x000ea20000000a00 */
[----:B-1----:R-:W-:Y:S01]  /*0090*/  SHF.L.U32 R2, R0, 0x2, RZ ;  /* 0x0000000200027819 */ /* 0x002fe200000006ff */
[----:B---3--:R-:W-:Y:S02]  /*00a0*/  USHF.L.U32 UR7, UR10, 0x2, URZ ;  /* 0x000000020a077899 */ /* 0x008fe4000800063f */
[----:B------:R-:W-:Y:S01]  /*00b0*/  IMAD.U32 R21, RZ, RZ, UR10 ;  /* 0x0000000aff157e24 */ /* 0x000fe2000f8e00ff */
[----:B------:R-:W-:Y:S02]  /*00c0*/  CS2R R14, SRZ ;  /* 0x00000000000e7805 */ /* 0x000fe4000001ff00 */
[----:B------:R-:W-:Y:S01]  /*00d0*/  LOP3.LUT R2, R2, 0x3fc, RZ, 0xc0, !PT ;  /* 0x000003fc02027812 */ /* 0x000fe200078ec0ff */
[----:B------:R-:W-:Y:S01]  /*00e0*/  UIADD3 UR5, UR7, 0x1, URZ ;  /* 0x0000000107057890 */ /* 0x000fe2000fffe03f */
[----:B------:R-:W-:Y:S01]  /*00f0*/  CS2R R16, SRZ ;  /* 0x0000000000107805 */ /* 0x000fe2000001ff00 */
[----:B------:R-:W-:Y:S01]  /*0100*/  UIADD3 UR8, UR7, 0x3, URZ ;  /* 0x0000000307087890 */ /* 0x000fe2000fffe03f */
[----:B------:R-:W-:Y:S01]  /*0110*/  LOP3.LUT R3, R2, UR4, RZ, 0xfc, !PT ;  /* 0x0000000402037c12 */ /* 0x000fe2000f8efcff */
[----:B------:R-:W-:-:S02]  /*0120*/  UIADD3 UR6, UR7, 0x2, URZ ;  /* 0x0000000207067890 */ /* 0x000fc4000fffe03f */
[----:B------:R-:W-:Y:S02]  /*0130*/  MOV R6, UR7 ;  /* 0x0000000700067c02 */ /* 0x000fe40008000f00 */
[----:B------:R-:W-:Y:S02]  /*0140*/  CS2R R18, SRZ ;  /* 0x0000000000127805 */ /* 0x000fe4000001ff00 */
[C---:B------:R-:W-:Y:S01]  /*0150*/  ISETP.GE.AND P0, PT, R3.reuse, 0x300, PT ;  /* 0x000003000300780c */ /* 0x040fe20003f06270 */
[----:B------:R-:W-:Y:S01]  /*0160*/  IMAD.HI R4, R3, 0x2aaaaaab, RZ ;  /* 0x2aaaaaab03047827 */ /* 0x000fe200078e02ff */
[----:B------:R-:W1:Y:S02]  /*0170*/  LDC.64 R26, c[0x0][0x220] ;  /* 0x00008800ff1a7b82 */ /* 0x000e640000000a00 */
[----:B------:R-:W-:Y:S01]  /*0180*/  ISETP.LT.AND P1, PT, R6, 0x4, !P0 ;  /* 0x000000040600780c */ /* 0x000fe20004721270 */
[----:B------:R-:W-:Y:S01]  /*0190*/  IMAD.U32 R7, RZ, RZ, UR8 ;  /* 0x00000008ff077e24 */ /* 0x000fe2000f8e00ff */
[----:B------:R-:W-:Y:S01]  /*01a0*/  SHF.R.U32.HI R5, RZ, 0x1f, R4 ;  /* 0x0000001fff057819 */ /* 0x000fe20000011604 */
[----:B------:R-:W-:Y:S01]  /*01b0*/  ULDC.64 UR8, c[0x0][0x208] ;  /* 0x0000820000087ab9 */ /* 0x000fe20000000a00 */
[----:B------:R-:W-:-:S02]  /*01c0*/  MOV R6, UR6 ;  /* 0x0000000600067c02 */ /* 0x000fc40008000f00 */
[----:B------:R-:W-:Y:S02]  /*01d0*/  LEA.HI.SX32 R4, R4, R5, 0x1b ;  /* 0x0000000504047211 */ /* 0x000fe400078fdaff */
[----:B------:R-:W-:Y:S02]  /*01e0*/  MOV R5, UR5 ;  /* 0x0000000500057c02 */ /* 0x000fe40008000f00 */
[----:B------:R-:W-:Y:S01]  /*01f0*/  ISETP.LT.AND P3, PT, R6, 0x4, !P0 ;  /* 0x000000040600780c */ /* 0x000fe20004761270 */
[C---:B------:R-:W-:Y:S01]  /*0200*/  IMAD R3, R4.reuse, -0xc0, R3 ;  /* 0xffffff4004037824 */ /* 0x040fe200078e0203 */
[----:B------:R-:W-:Y:S02]  /*0210*/  ISETP.LT.AND P2, PT, R5, 0x4, !P0 ;  /* 0x000000040500780c */ /* 0x000fe40004741270 */
[----:B------:R-:W-:Y:S01]  /*0220*/  ISETP.LT.AND P4, PT, R7, 0x4, !P0 ;  /* 0x000000040700780c */ /* 0x000fe20004781270 */
[----:B------:R-:W-:Y:S01]  /*0230*/  IMAD R4, R4, 0x300, R3 ;  /* 0x0000030004047824 */ /* 0x000fe200078e0203 */
[----:B------:R-:W-:-:S03]  /*0240*/  CS2R R6, SRZ ;  /* 0x0000000000067805 */ /* 0x000fc6000001ff00 */
[----:B------:R-:W-:Y:S01]  /*0250*/  IMAD R21, R21, 0x300, R4 ;  /* 0x0000030015157824 */ /* 0x000fe200078e0204 */
[----:B------:R-:W-:-:S03]  /*0260*/  CS2R R4, SRZ ;  /* 0x0000000000047805 */ /* 0x000fc6000001ff00 */
[C---:B------:R-:W-:Y:S01]  /*0270*/  VIADD R13, R21.reuse, 0x240 ;  /* 0x00000240150d7836 */ /* 0x040fe20000000000 */
[----:B------:R-:W-:Y:S02]  /*0280*/  IADD3 R23, R21, 0xc0, RZ ;  /* 0x000000c015177810 */ /* 0x000fe40007ffe0ff */
[----:B------:R-:W-:Y:S01]  /*0290*/  IADD3 R29, R21, 0x180, RZ ;  /* 0x00000180151d7810 */ /* 0x000fe20007ffe0ff */
[----:B----4-:R-:W-:-:S04]  /*02a0*/  IMAD.WIDE R20, R21, 0x4, R30 ;  /* 0x0000000415147825 */ /* 0x010fc800078e021e */
[--C-:B------:R-:W-:Y:S01]  /*02b0*/  IMAD.WIDE R22, R23, 0x4, R30.reuse ;  /* 0x0000000417167825 */ /* 0x100fe200078e021e */
[----:B------:R3:W4:Y:S03]  /*02c0*/  @P1 LDG.E.EL.128 R4, desc[UR8][R20.64] ;  /* 0x0000000814041981 */ /* 0x000726000c2e1d00 */
[--C-:B------:R-:W-:Y:S01]  /*02d0*/  IMAD.WIDE R28, R29, 0x4, R30.reuse ;  /* 0x000000041d1c7825 */ /* 0x100fe200078e021e */
[----:B------:R5:W4:Y:S03]  /*02e0*/  @P2 LDG.E.EL.128 R8, desc[UR8][R22.64] ;  /* 0x0000000816082981 */ /* 0x000b26000c2e1d00 */
[----:B------:R-:W-:Y:S01]  /*02f0*/  IMAD.WIDE R30, R13, 0x4, R30 ;  /* 0x000000040d1e7825 */ /* 0x000fe200078e021e */
[----:B------:R-:W-:Y:S02]  /*0300*/  CS2R R12, SRZ ;  /* 0x00000000000c7805 */ /* 0x000fe4000001ff00 */
[----:B---3--:R-:W-:Y:S01]  /*0310*/  CS2R R20, SRZ ;  /* 0x0000000000147805 */ /* 0x008fe2000001ff00 */
[----:B--2---:R-:W-:Y:S01]  /*0320*/  IMAD.WIDE R24, R3, 0x4, R24 ;  /* 0x0000000403187825 */ /* 0x004fe200078e0218 */
[----:B------:R2:W3:Y:S01]  /*0330*/  @P4 LDG.E.EL.128 R16, desc[UR8][R30.64] ;  /* 0x000000081e104981 */ /* 0x0004e2000c2e1d00 */
[----:B-----5:R-:W-:-:S03]  /*0340*/  CS2R R22, SRZ ;  /* 0x0000000000167805 */ /* 0x020fc6000001ff00 */
[----:B------:R-:W5:Y:S04]  /*0350*/  @P3 LDG.E.EL.128 R12, desc[UR8][R28.64] ;  /* 0x000000081c0c3981 */ /* 0x000f68000c2e1d00 */
[----:B------:R1:W4:Y:S01]  /*0360*/  @!P0 LDG.E.EL.128 R20, desc[UR8][R24.64] ;  /* 0x0000000818148981 */ /* 0x000322000c2e1d00 */
[----:B--2---:R-:W2:Y:S01]  /*0370*/  LDC.64 R30, c[0x0][0x230] ;  /* 0x00008c00ff1e7b82 */ /* 0x004ea20000000a00 */
[----:B01----:R-:W-:Y:S01]  /*0380*/  CS2R R24, SRZ ;  /* 0x0000000000187805 */ /* 0x003fe2000001ff00 */
[C---:B----4-:R-:W-:Y:S01]  /*0390*/  FADD R4, -R20.reuse, R4 ;  /* 0x0000000414047221 */ /* 0x050fe20000000100 */
[C---:B------:R-:W-:Y:S01]  /*03a0*/  FADD R8, -R20.reuse, R8 ;  /* 0x0000000814087221 */ /* 0x040fe20000000100 */
[C---:B-----5:R-:W-:Y:S01]  /*03b0*/  FADD R28, -R20.reuse, R12 ;  /* 0x0000000c141c7221 */ /* 0x060fe20000000100 */
[----:B---3--:R-:W-:Y:S01]  /*03c0*/  FADD R16, -R20, R16 ;  /* 0x0000001014107221 */ /* 0x008fe20000000100 */
[C---:B------:R-:W-:Y:S01]  /*03d0*/  FADD R5, -R21.reuse, R5 ;  /* 0x0000000515057221 */ /* 0x040fe20000000100 */
[C---:B------:R-:W-:Y:S01]  /*03e0*/  FADD R9, -R21.reuse, R9 ;  /* 0x0000000915097221 */ /* 0x040fe20000000100 */
[C---:B------:R-:W-:Y:S01]  /*03f0*/  FADD R13, -R21.reuse, R13 ;  /* 0x0000000d150d7221 */ /* 0x040fe20000000100 */
[----:B------:R-:W-:Y:S01]  /*0400*/  FADD R17, -R21, R17 ;  /* 0x0000001115117221 */ /* 0x000fe20000000100 */
[----:B------:R-:W-:Y:S01]  /*0410*/  IMAD.WIDE R20, R3, 0x4, R26 ;  /* 0x0000000403147825 */ /* 0x000fe200078e021a */
[----:B------:R-:W-:-:S06]  /*0420*/  CS2R R26, SRZ ;  /* 0x00000000001a7805 */ /* 0x000fcc000001ff00 */
[----:B------:R0:W3:Y:S01]  /*0430*/  @!P0 LDG.E.EL.128 R24, desc[UR8][R20.64] ;  /* 0x0000000814188981 */ /* 0x0000e2000c2e1d00 */
[C---:B------:R-:W-:Y:S01]  /*0440*/  FADD R6, -R22.reuse, R6 ;  /* 0x0000000616067221 */ /* 0x040fe20000000100 */
[C---:B------:R-:W-:Y:S01]  /*0450*/  FADD R10, -R22.reuse, R10 ;  /* 0x0000000a160a7221 */ /* 0x040fe20000000100 */
[C---:B------:R-:W-:Y:S01]  /*0460*/  FADD R14, -R22.reuse, R14 ;  /* 0x0000000e160e7221 */ /* 0x040fe20000000100 */
[----:B------:R-:W-:Y:S01]  /*0470*/  FADD R18, -R22, R18 ;  /* 0x0000001216127221 */ /* 0x000fe20000000100 */
[----:B0-----:R-:W-:Y:S01]  /*0480*/  HFMA2.MMA R21, -RZ, RZ, 1.625, 0 ;  /* 0x3e800000ff157435 */ /* 0x001fe200000001ff */
[C---:B------:R-:W-:Y:S01]  /*0490*/  FADD R7, -R23.reuse, R7 ;  /* 0x0000000717077221 */ /* 0x040fe20000000100 */
[C---:B------:R-:W-:Y:S01]  /*04a0*/  FADD R11, -R23.reuse, R11 ;  /* 0x0000000b170b7221 */ /* 0x040fe20000000100 */
[C---:B------:R-:W-:Y:S01]  /*04b0*/  FADD R20, -R23.reuse, R15 ;  /* 0x0000000f17147221 */ /* 0x040fe20000000100 */
[----:B------:R-:W-:Y:S01]  /*04c0*/  FADD R23, -R23, R19 ;  /* 0x0000001317177221 */ /* 0x000fe20000000100 */
[----:B--2---:R-:W-:-:S04]  /*04d0*/  IMAD.WIDE R30, R3, 0x4, R30 ;  /* 0x00000004031e7825 */ /* 0x004fc800078e021e */
[----:B---3--:R-:W-:Y:S01]  /*04e0*/  FADD R29, R24, 9.9999997473787516356e-06 ;  /* 0x3727c5ac181d7421 */ /* 0x008fe20000000000 */
[----:B------:R-:W-:-:S05]  /*04f0*/  FADD R25, R25, 9.9999997473787516356e-06 ;  /* 0x3727c5ac19197421 */ /* 0x000fca0000000000 */
[----:B------:R-:W0:Y:S01]  /*0500*/  MUFU.SQRT R29, R29 ;  /* 0x0000001d001d7308 */ /* 0x000e220000002000 */
[----:B------:R-:W-:-:S07]  /*0510*/  FADD R27, R27, 9.9999997473787516356e-06 ;  /* 0x3727c5ac1b1b7421 */ /* 0x000fce0000000000 */
[----:B------:R-:W1:Y:S08]  /*0520*/  MUFU.SQRT R22, R25 ;  /* 0x0000001900167308 */ /* 0x000e700000002000 */
[----:B------:R-:W2:Y:S01]  /*0530*/  MUFU.SQRT R24, R27 ;  /* 0x0000001b00187308 */ /* 0x000ea20000002000 */
[C---:B0-----:R-:W-:Y:S01]  /*0540*/  FSETP.GT.AND P6, PT, R29.reuse, 8.50705917302346158658e+37, PT ;  /* 0x7e8000001d00780b */ /* 0x041fe20003fc4000 */
[----:B------:R-:W-:Y:S01]  /*0550*/  FADD R12, R26, 9.9999997473787516356e-06 ;  /* 0x3727c5ac1a0c7421 */ /* 0x000fe20000000000 */
[----:B------:R-:W-:-:S02]  /*0560*/  FSETP.GEU.AND P1, PT, R29, 1.175494350822287508e-38, PT ;  /* 0x008000001d00780b */ /* 0x000fc40003f2e000 */
[----:B-1----:R-:W-:-:S03]  /*0570*/  FSETP.GT.AND P2, PT, R22, 8.50705917302346158658e+37, PT ;  /* 0x7e8000001600780b */ /* 0x002fc60003f44000 */
[----:B------:R-:W0:Y:S01]  /*0580*/  MUFU.SQRT R12, R12 ;  /* 0x0000000c000c7308 */ /* 0x000e220000002000 */
[----:B------:R-:W-:Y:S02]  /*0590*/  FSETP.GEU.AND P3, PT, R22, 1.175494350822287508e-38, PT ;  /* 0x008000001600780b */ /* 0x000fe40003f6e000 */
[----:B--2---:R-:W-:-:S03]  /*05a0*/  FSETP.GT.AND P4, PT, R24, 8.50705917302346158658e+37, PT ;  /* 0x7e8000001800780b */ /* 0x004fc60003f84000 */
[----:B------:R-:W-:Y:S01]  /*05b0*/  @P6 FMUL R29, R29, 0.25 ;  /* 0x3e8000001d1d6820 */ /* 0x000fe20000400000 */
[----:B------:R-:W-:-:S03]  /*05c0*/  FSETP.GEU.AND P5, PT, R24, 1.175494350822287508e-38, PT ;  /* 0x008000001800780b */ /* 0x000fc60003fae000 */
[----:B------:R-:W-:Y:S01]  /*05d0*/  @!P1 FMUL R29, R29, 16777216 ;  /* 0x4b8000001d1d9820 */ /* 0x000fe20000400000 */
[----:B------:R-:W-:Y:S01]  /*05e0*/  @P2 FMUL R22, R22, 0.25 ;  /* 0x3e80000016162820 */ /* 0x000fe20000400000 */
[----:B------:R-:W-:Y:S02]  /*05f0*/  FSEL R25, R21, 1, P6 ;  /* 0x3f80000015197808 */ /* 0x000fe40003000000 */
[----:B------:R-:W1:Y:S01]  /*0600*/  MUFU.RCP R26, R29 ;  /* 0x0000001d001a7308 */ /* 0x000e620000001000 */
[----:B0-----:R-:W-:Y:S01]  /*0610*/  FSETP.GT.AND P6, PT, R12, 8.50705917302346158658e+37, PT ;  /* 0x7e8000000c00780b */ /* 0x001fe20003fc4000 */
[----:B------:R-:W-:Y:S01]  /*0620*/  @P4 FMUL R24, R24, 0.25 ;  /* 0x3e80000018184820 */ /* 0x000fe20000400000 */
[----:B------:R-:W-:Y:S01]  /*0630*/  @!P3 FMUL R22, R22, 16777216 ;  /* 0x4b8000001616b820 */ /* 0x000fe20000400000 */
[----:B------:R-:W-:Y:S02]  /*0640*/  @!P1 FMUL R25, R25, 16777216 ;  /* 0x4b80000019199820 */ /* 0x000fe40000400000 */
[----:B------:R-:W-:Y:S01]  /*0650*/  @!P5 FMUL R24, R24, 16777216 ;  /* 0x4b8000001818d820 */ /* 0x000fe20000400000 */
[----:B------:R-:W-:-:S02]  /*0660*/  FSETP.GEU.AND P1, PT, R12, 1.175494350822287508e-38, PT ;  /* 0x008000000c00780b */ /* 0x000fc40003f2e000 */
[----:B------:R-:W0:Y:S01]  /*0670*/  MUFU.RCP R22, R22 ;  /* 0x0000001600167308 */ /* 0x000e220000001000 */
[----:B------:R-:W-:-:S04]  /*0680*/  FSEL R27, R21, 1, P4 ;  /* 0x3f800000151b7808 */ /* 0x000fc80002000000 */
[----:B------:R-:W-:Y:S01]  /*0690*/  @P6 FMUL R12, R12, 0.25 ;  /* 0x3e8000000c0c6820 */ /* 0x000fe20000400000 */
[----:B-1----:R-:W-:Y:S02]  /*06a0*/  FMUL R19, R26, R25 ;  /* 0x000000191a137220 */ /* 0x002fe40000400000 */
[----:B------:R-:W1:Y:S01]  /*06b0*/  MUFU.RCP R24, R24 ;  /* 0x0000001800187308 */ /* 0x000e620000001000 */
[----:B------:R-:W-:Y:S01]  /*06c0*/  FSEL R25, R21, 1, P2 ;  /* 0x3f80000015197808 */ /* 0x000fe20001000000 */
[----:B------:R-:W-:Y:S01]  /*06d0*/  @!P5 FMUL R27, R27, 16777216 ;  /* 0x4b8000001b1bd820 */ /* 0x000fe20000400000 */
[----:B------:R-:W-:-:S03]  /*06e0*/  @!P1 FMUL R12, R12, 16777216 ;  /* 0x4b8000000c0c9820 */ /* 0x000fc60000400000 */
[----:B------:R-:W-:Y:S02]  /*06f0*/  @!P3 FMUL R25, R25, 16777216 ;  /* 0x4b8000001919b820 */ /* 0x000fe40000400000 */
[----:B------:R0:W2:Y:S02]  /*0700*/  MUFU.RCP R15, R12 ;  /* 0x0000000c000f7308 */ /* 0x0000a40000001000 */
[----:B0-----:R-:W-:Y:S01]  /*0710*/  FMUL R12, R22, R25 ;  /* 0x00000019160c7220 */ /* 0x001fe20000400000 */
[----:B-1----:R-:W-:Y:S02]  /*0720*/  FMUL R22, R24, R27 ;  /* 0x0000001b18167220 */ /* 0x002fe40000400000 */
[----:B------:R-:W0:Y:S01]  /*0730*/  LDC.64 R26, c[0x0][0x228] ;  /* 0x00008a00ff1a7b82 */ /* 0x000e220000000a00 */
[----:B------:R-:W-:-:S05]  /*0740*/  FSEL R24, R21, 1, P6 ;  /* 0x3f80000015187808 */ /* 0x000fca0003000000 */
[----:B------:R-:W-:Y:S01]  /*0750*/  @!P1 FMUL R24, R24, 16777216 ;  /* 0x4b80000018189820 */ /* 0x000fe20000400000 */
[----:B------:R-:W-:-:S03]  /*0760*/  FMUL R21, R22, R23 ;  /* 0x0000001716157220 */ /* 0x000fc60000400000 */
[----:B--2---:R-:W-:Y:S01]  /*0770*/  FMUL R15, R15, R24 ;  /* 0x000000180f0f7220 */ /* 0x004fe20000400000 */
[C---:B------:R-:W-:Y:S01]  /*0780*/  FMUL R20, R22.reuse, R20 ;  /* 0x0000001416147220 */ /* 0x040fe20000400000 */
[C---:B------:R-:W-:Y:S01]  /*0790*/  FMUL R11, R22.reuse, R11 ;  /* 0x0000000b160b7220 */ /* 0x040fe20000400000 */
[----:B------:R-:W-:Y:S01]  /*07a0*/  FMUL R7, R22, R7 ;  /* 0x0000000716077220 */ /* 0x000fe20000400000 */
[C---:B------:R-:W-:Y:S01]  /*07b0*/  FMUL R22, R15.reuse, R18 ;  /* 0x000000120f167220 */ /* 0x040fe20000400000 */
[C---:B------:R-:W-:Y:S01]  /*07c0*/  FMUL R23, R15.reuse, R14 ;  /* 0x0000000e0f177220 */ /* 0x040fe20000400000 */
[C---:B------:R-:W-:Y:S01]  /*07d0*/  FMUL R10, R15.reuse, R10 ;  /* 0x0000000a0f0a7220 */ /* 0x040fe20000400000 */
[----:B------:R-:W-:Y:S01]  /*07e0*/  FMUL R6, R15, R6 ;  /* 0x000000060f067220 */ /* 0x000fe20000400000 */
[C---:B------:R-:W-:Y:S01]  /*07f0*/  FMUL R24, R12.reuse, R17 ;  /* 0x000000110c187220 */ /* 0x040fe20000400000 */
[C---:B------:R-:W-:Y:S01]  /*0800*/  FMUL R25, R12.reuse, R13 ;  /* 0x0000000d0c197220 */ /* 0x040fe20000400000 */
[C---:B------:R-:W-:Y:S01]  /*0810*/  FMUL R9, R12.reuse, R9 ;  /* 0x000000090c097220 */ /* 0x040fe20000400000 */
[----:B------:R-:W-:Y:S01]  /*0820*/  FMUL R5, R12, R5 ;  /* 0x000000050c057220 */ /* 0x000fe20000400000 */
[----:B------:R-:W-:-:S02]  /*0830*/  CS2R R12, SRZ ;  /* 0x00000000000c7805 */ /* 0x000fc4000001ff00 */
[----:B------:R-:W-:Y:S01]  /*0840*/  CS2R R14, SRZ ;  /* 0x00000000000e7805 */ /* 0x000fe2000001ff00 */
[----:B0-----:R-:W-:-:S04]  /*0850*/  IMAD.WIDE R26, R3, 0x4, R26 ;  /* 0x00000004031a7825 */ /* 0x001fc800078e021a */
[C---:B------:R-:W-:Y:S01]  /*0860*/  FMUL R28, R19.reuse, R28 ;  /* 0x0000001c131c7220 */ /* 0x040fe20000400000 */
[C---:B------:R-:W-:Y:S01]  /*0870*/  FMUL R8, R19.reuse, R8 ;  /* 0x0000000813087220 */ /* 0x040fe20000400000 */
[C---:B------:R-:W-:Y:S01]  /*0880*/  FMUL R4, R19.reuse, R4 ;  /* 0x0000000413047220 */ /* 0x040fe20000400000 */
[----:B------:R0:W2:Y:S02]  /*0890*/  @!P0 LDG.E.EL.128 R12, desc[UR8][R26.64] ;  /* 0x000000081a0c8981 */ /* 0x0000a4000c2e1d00 */
[----:B0-----:R-:W-:Y:S01]  /*08a0*/  FMUL R26, R19, R16 ;  /* 0x00000010131a7220 */ /* 0x001fe20000400000 */
[----:B------:R-:W-:Y:S02]  /*08b0*/  CS2R R16, SRZ ;  /* 0x0000000000107805 */ /* 0x000fe4000001ff00 */
[----:B------:R-:W-:-:S06]  /*08c0*/  CS2R R18, SRZ ;  /* 0x0000000000127805 */ /* 0x000fcc000001ff00 */
[----:B------:R-:W2:Y:S01]  /*08d0*/  @!P0 LDG.E.EL.128 R16, desc[UR8][R30.64] ;  /* 0x000000081e108981 */ /* 0x000ea2000c2e1d00 */
[----:B------:R-:W0:Y:S01]  /*08e0*/  S2UR UR6, SR_CgaCtaId ;  /* 0x00000000000679c3 */ /* 0x000e220000008800 */
[----:B------:R-:W-:Y:S01]  /*08f0*/  UMOV UR5, 0x400 ;  /* 0x0000040000057882 */ /* 0x000fe20000000000 */
[----:B------:R-:W-:-:S04]  /*0900*/  SHF.L.U32 R3, R0, 0x4, RZ ;  /* 0x0000000400037819 */ /* 0x000fc800000006ff */
[----:B------:R-:W-:Y:S01]  /*0910*/  LOP3.LUT R3, R3, 0xff0, RZ, 0xc0, !PT ;  /* 0x00000ff003037812 */ /* 0x000fe200078ec0ff */
[----:B0-----:R-:W-:Y:S02]  /*0920*/  UPRMT UR5, UR6, 0x654, UR5 ;  /* 0x0000065406057896 */ /* 0x001fe40008000005 */
[----:B------:R-:W-:Y:S01]  /*0930*/  UISETP.GE.AND UP0, UPT, UR7, 0x4, UPT ;  /* 0x000000040700788c */ /* 0x000fe2000bf06270 */
[----:B--2---:R-:W-:Y:S01]  /*0940*/  FFMA R4, R4, R12, R16 ;  /* 0x0000000c04047223 */ /* 0x004fe20000000010 */
[----:B------:R-:W-:-:S04]  /*0950*/  FFMA R10, R10, R14, R18 ;  /* 0x0000000e0a0a7223 */ /* 0x000fc80000000012 */
[----:B------:R-:W-:Y:S01]  /*0960*/  FSETP.GEU.AND P0, PT, R4, RZ, PT ;  /* 0x000000ff0400720b */ /* 0x000fe20003f0e000 */
[----:B------:R-:W-:Y:S01]  /*0970*/  FFMA R6, R6, R14, R18 ;  /* 0x0000000e06067223 */ /* 0x000fe20000000012 */
[-CC-:B------:R-:W-:Y:S01]  /*0980*/  FFMA R8, R8, R12.reuse, R16.reuse ;  /* 0x0000000c08087223 */ /* 0x180fe20000000010 */
[-CC-:B------:R-:W-:Y:S01]  /*0990*/  FFMA R28, R28, R12.reuse, R16.reuse ;  /* 0x0000000c1c1c7223 */ /* 0x180fe20000000010 */
[----:B------:R-:W-:Y:S02]  /*09a0*/  FSEL R4, R4, RZ, P0 ;  /* 0x000000ff04047208 */ /* 0x000fe40000000000 */
[----:B------:R-:W-:Y:S01]  /*09b0*/  FSETP.GEU.AND P0, PT, R10, RZ, PT ;  /* 0x000000ff0a00720b */ /* 0x000fe20003f0e000 */
[----:B------:R-:W-:Y:S01]  /*09c0*/  FFMA R26, R26, R12, R16 ;  /* 0x0000000c1a1a7223 */ /* 0x000fe20000000010 */
[----:B------:R-:W-:Y:S01]  /*09d0*/  IADD3 R12, R3, UR5, RZ ;  /* 0x00000005030c7c10 */ /* 0x000fe2000fffe0ff */
[-CC-:B------:R-:W-:Y:S01]  /*09e0*/  FFMA R9, R9, R13.reuse, R17.reuse ;  /* 0x0000000d09097223 */ /* 0x180fe20000000011 */
[----:B------:R-:W-:Y:S01]  /*09f0*/  FSETP.GEU.AND P3, PT, R6, RZ, PT ;  /* 0x000000ff0600720b */ /* 0x000fe20003f6e000 */
[----:B------:R-:W-:Y:S01]  /*0a00*/  FFMA R25, R25, R13, R17 ;  /* 0x0000000d19197223 */ /* 0x000fe20000000011 */
[----:B------:R-:W-:Y:S01]  /*0a10*/  FSEL R10, R10, RZ, P0 ;  /* 0x000000ff0a0a7208 */ /* 0x000fe20000000000 */
[----:B------:R-:W-:Y:S01]  /*0a20*/  FFMA R20, R20, R15, R19 ;  /* 0x0000000f14147223 */ /* 0x000fe20000000013 */
[----:B------:R-:W-:-:S02]  /*0a30*/  FSETP.GEU.AND P2, PT, R8, RZ, PT ;  /* 0x000000ff0800720b */ /* 0x000fc40003f4e000 */
[----:B------:R-:W-:Y:S01]  /*0a40*/  FSETP.GEU.AND P0, PT, R28, RZ, PT ;  /* 0x000000ff1c00720b */ /* 0x000fe20003f0e000 */
[----:B------:R-:W-:Y:S01]  /*0a50*/  IMAD R3, R3, 0x4, R12 ;  /* 0x0000000403037824 */ /* 0x000fe200078e020c */
[----:B------:R-:W-:Y:S01]  /*0a60*/  FSEL R6, R6, RZ, P3 ;  /* 0x000000ff06067208 */ /* 0x000fe20001800000 */
[-CC-:B------:R-:W-:Y:S01]  /*0a70*/  FFMA R5, R5, R13.reuse, R17.reuse ;  /* 0x0000000d05057223 */ /* 0x180fe20000000011 */
[----:B------:R-:W-:Y:S01]  /*0a80*/  FSEL R8, R8, RZ, P2 ;  /* 0x000000ff08087208 */ /* 0x000fe20001000000 */
[----:B------:R-:W-:Y:S01]  /*0a90*/  FFMA R24, R24, R13, R17 ;  /* 0x0000000d18187223 */ /* 0x000fe20000000011 */
[----:B------:R-:W-:Y:S01]  /*0aa0*/  FSEL R28, R28, RZ, P0 ;  /* 0x000000ff1c1c7208 */ /* 0x000fe20000000000 */
[----:B------:R-:W-:Y:S01]  /*0ab0*/  FFMA R23, R23, R14, R18 ;  /* 0x0000000e17177223 */ /* 0x000fe20000000012 */
[----:B------:R-:W-:Y:S02]  /*0ac0*/  FSETP.GEU.AND P1, PT, R9, RZ, PT ;  /* 0x000000ff0900720b */ /* 0x000fe40003f2e000 */
[----:B------:R-:W-:-:S02]  /*0ad0*/  FSETP.GEU.AND P2, PT, R25, RZ, PT ;  /* 0x000000ff1900720b */ /* 0x000fc40003f4e000 */
[----:B------:R-:W-:Y:S01]  /*0ae0*/  FSETP.GEU.AND P0, PT, R20, RZ, PT ;  /* 0x000000ff1400720b */ /* 0x000fe20003f0e000 */
[----:B------:R-:W-:Y:S01]  /*0af0*/  FFMA R22, R22, R14, R18 ;  /* 0x0000000e16167223 */ /* 0x000fe20000000012 */
[----:B------:R0:W-:Y:S01]  /*0b00*/  STS [R3+0x28], R6 ;  /* 0x0000280603007388 */ /* 0x0001e20000000800 */
[----:B------:R-:W-:Y:S01]  /*0b10*/  FSETP.GEU.AND P4, PT, R5, RZ, PT ;  /* 0x000000ff0500720b */ /* 0x000fe20003f8e000 */
[-CC-:B------:R-:W-:Y:S01]  /*0b20*/  FFMA R7, R7, R15.reuse, R19.reuse ;  /* 0x0000000f07077223 */ /* 0x180fe20000000013 */
[----:B------:R-:W-:Y:S01]  /*0b30*/  FSEL R14, R9, RZ, P1 ;  /* 0x000000ff090e7208 */ /* 0x000fe20000800000 */
[-CC-:B------:R-:W-:Y:S01]  /*0b40*/  FFMA R11, R11, R15.reuse, R19.reuse ;  /* 0x0000000f0b0b7223 */ /* 0x180fe20000000013 */
[----:B------:R-:W-:Y:S01]  /*0b50*/  FSEL R20, R20, RZ, P0 ;  /* 0x000000ff14147208 */ /* 0x000fe20000000000 */
[----:B------:R-:W-:Y:S01]  /*0b60*/  FFMA R21, R21, R15, R19 ;  /* 0x0000000f15157223 */ /* 0x000fe20000000013 */
[----:B------:R-:W-:Y:S02]  /*0b70*/  FSETP.GEU.AND P1, PT, R23, RZ, PT ;  /* 0x000000ff1700720b */ /* 0x000fe40003f2e000 */
[----:B------:R-:W-:-:S02]  /*0b80*/  FSETP.GEU.AND P0, PT, R24, RZ, PT ;  /* 0x000000ff1800720b */ /* 0x000fc40003f0e000 */
[----:B0-----:R-:W-:Y:S02]  /*0b90*/  FSEL R6, R25, RZ, P2 ;  /* 0x000000ff19067208 */ /* 0x001fe40001000000 */
[C---:B------:R-:W-:Y:S01]  /*0ba0*/  FSETP.GEU.AND P2, PT, R26.reuse, RZ, PT ;  /* 0x000000ff1a00720b */ /* 0x040fe20003f4e000 */
[----:B------:R0:W-:Y:S01]  /*0bb0*/  STS [R3+0x4], R8 ;  /* 0x0000040803007388 */ /* 0x0001e20000000800 */
[----:B------:R-:W-:Y:S02]  /*0bc0*/  FSEL R12, R5, RZ, P4 ;  /* 0x000000ff050c7208 */ /* 0x000fe40002000000 */
[----:B------:R-:W-:Y:S02]  /*0bd0*/  FSEL R26, R26, RZ, P2 ;  /* 0x000000ff1a1a7208 */ /* 0x000fe40001000000 */
[----:B------:R-:W-:Y:S02]  /*0be0*/  FSEL R24, R24, RZ, P0 ;  /* 0x000000ff18187208 */ /* 0x000fe40000000000 */
[----:B------:R-:W-:-:S02]  /*0bf0*/  FSETP.GEU.AND P3, PT, R11, RZ, PT ;  /* 0x000000ff0b00720b */ /* 0x000fc40003f6e000 */
[----:B------:R-:W-:Y:S02]  /*0c00*/  FSETP.GEU.AND P0, PT, R21, RZ, PT ;  /* 0x000000ff1500720b */ /* 0x000fe40003f0e000 */
[----:B0-----:R-:W-:Y:S02]  /*0c10*/  FSEL R8, R23, RZ, P1 ;  /* 0x000000ff17087208 */ /* 0x001fe40000800000 */
[----:B------:R-:W-:Y:S02]  /*0c20*/  FSETP.GEU.AND P1, PT, R22, RZ, PT ;  /* 0x000000ff1600720b */ /* 0x000fe40003f2e000 */
[----:B------:R-:W-:Y:S01]  /*0c30*/  FSETP.GEU.AND P2, PT, R7, RZ, PT ;  /* 0x000000ff0700720b */ /* 0x000fe20003f4e000 */
[----:B------:R0:W-:Y:S04]  /*0c40*/  STS [R3], R4 ;  /* 0x0000000403007388 */ /* 0x0001e80000000800 */
[----:B------:R1:W-:Y:S04]  /*0c50*/  STS [R3+0x14], R12 ;  /* 0x0000140c03007388 */ /* 0x0003e80000000800 */
[----:B------:R2:W-:Y:S01]  /*0c60*/  STS [R3+0x18], R14 ;  /* 0x0000180e03007388 */ /* 0x0005e20000000800 */
[----:B0-----:R-:W-:-:S03]  /*0c70*/  FSEL R4, R11, RZ, P3 ;  /* 0x000000ff0b047208 */ /* 0x001fc60001800000 */
[----:B------:R0:W-:Y:S01]  /*0c80*/  STS [R3+0x2c], R10 ;  /* 0x00002c0a03007388 */ /* 0x0001e20000000800 */
[----:B-1----:R-:W-:Y:S02]  /*0c90*/  FSEL R12, R22, RZ, P1 ;  /* 0x000000ff160c7208 */ /* 0x002fe40000800000 */
[----:B--2---:R-:W-:Y:S02]  /*0ca0*/  FSEL R14, R21, RZ, P0 ;  /* 0x000000ff150e7208 */ /* 0x004fe40000000000 */
[----:B0-----:R-:W-:Y:S01]  /*0cb0*/  FSEL R10, R7, RZ, P2 ;  /* 0x000000ff070a7208 */ /* 0x001fe20001000000 */
[----:B------:R-:W-:Y:S04]  /*0cc0*/  STS [R3+0x40], R4 ;  /* 0x0000400403007388 */ /* 0x000fe80000000800 */
[----:B------:R-:W-:Y:S04]  /*0cd0*/  STS [R3+0x8], R28 ;  /* 0x0000081c03007388 */ /* 0x000fe80000000800 */
[----:B------:R-:W-:Y:S04]  /*0ce0*/  STS [R3+0x1c], R6 ;  /* 0x00001c0603007388 */ /* 0x000fe80000000800 */
[----:B------:R-:W-:Y:S04]  /*0cf0*/  STS [R3+0x30], R8 ;  /* 0x0000300803007388 */ /* 0x000fe80000000800 */
[----:B------:R0:W-:Y:S04]  /*0d00*/  STS [R3+0x44], R20 ;  /* 0x0000441403007388 */ /* 0x0001e80000000800 */
[----:B------:R-:W-:Y:S04]  /*0d10*/  STS [R3+0xc], R26 ;  /* 0x00000c1a03007388 */ /* 0x000fe80000000800 */
[----:B------:R-:W-:Y:S04]  /*0d20*/  STS [R3+0x20], R24 ;  /* 0x0000201803007388 */ /* 0x000fe80000000800 */
[----:B------:R-:W-:Y:S04]  /*0d30*/  STS [R3+0x34], R12 ;  /* 0x0000340c03007388 */ /* 0x000fe80000000800 */
[----:B------:R-:W-:Y:S04]  /*0d40*/  STS [R3+0x3c], R10 ;  /* 0x00003c0a03007388 */ /* 0x000fe80000000800 */
[----:B------:R1:W-:Y:S01]  /*0d50*/  STS [R3+0x48], R14 ;  /* 0x0000480e03007388 */ /* 0x0003e20000000800 */
[----:B------:R-:W-:-:S05]  /*0d60*/  IMAD.U32 R13, RZ, RZ, UR4 ;  /* 0x00000004ff0d7e24 */ /* 0x000fca000f8e00ff */
[----:B------:R-:W-:Y:S02]  /*0d70*/  LOP3.LUT R0, R13, 0xff, R0, 0xf8, !PT ;  /* 0x000000ff0d007812 */ /* 0x000fe400078ef800 */
[----:B------:R-:W-:Y:S02]  /*0d80*/  IADD3 R13, R2, UR5, RZ ;  /* 0x00000005020d7c10 */ /* 0x000fe4000fffe0ff */
[----:B------:R-:W-:Y:S02]  /*0d90*/  LOP3.LUT R19, R0, 0x100, RZ, 0xfc, !PT ;  /* 0x0000010000137812 */ /* 0x000fe400078efcff */
[----:B------:R-:W-:Y:S01]  /*0da0*/  LEA R2, R2, R13, 0x2 ;  /* 0x0000000d02027211 */ /* 0x000fe200078e10ff */
[----:B------:R-:W-:Y:S01]  /*0db0*/  BAR.SYNC.DEFER_BLOCKING 0x0 ;  /* 0x0000000000007b1d */ /* 0x000fe20000010000 */
[----:B------:R-:W-:Y:S01]  /*0dc0*/  LOP3.LUT R18, R0, 0x200, RZ, 0xfc, !PT ;  /* 0x0000020000127812 */ /* 0x000fe200078efcff */
[----:B0-----:R-:W-:-:S04]  /*0dd0*/  IMAD.HI R20, R19, 0x2aaaaaab, RZ ;  /* 0x2aaaaaab13147827 */ /* 0x001fc800078e02ff */
[----:B------:R-:W-:-:S04]  /*0de0*/  IMAD.HI R21, R18, 0x2aaaaaab, RZ ;  /* 0x2aaaaaab12157827 */ /* 0x000fc800078e02ff */
[----:B------:R-:W-:Y:S01]  /*0df0*/  IMAD.HI R22, R0, 0x2aaaaaab, RZ ;  /* 0x2aaaaaab00167827 */ /* 0x000fe200078e02ff */
[----:B------:R-:W-:Y:S02]  /*0e00*/  SHF.R.U32.HI R17, RZ, 0x1f, R20 ;  /* 0x0000001fff117819 */ /* 0x000fe40000011614 */
[----:B------:R-:W-:Y:S02]  /*0e10*/  SHF.R.U32.HI R16, RZ, 0x1f, R21 ;  /* 0x0000001fff107819 */ /* 0x000fe40000011615 */
[----:B-1----:R-:W-:Y:S01]  /*0e20*/  SHF.R.U32.HI R3, RZ, 0x1f, R22 ;  /* 0x0000001fff037819 */ /* 0x002fe20000011616 */
[----:B------:R-:W-:Y:S04]  /*0e30*/  LDS R4, [R2] ;  /* 0x0000000002047984 */ /* 0x000fe80000000800 */
[----:B------:R-:W-:Y:S04]  /*0e40*/  LDS R5, [R2+0x4] ;  /* 0x0000040002057984 */ /* 0x000fe80000000800 */
[----:B------:R-:W-:Y:S04]  /*0e50*/  LDS R6, [R2+0x8] ;  /* 0x0000080002067984 */ /* 0x000fe80000000800 */
[----:B------:R-:W0:Y:S04]  /*0e60*/  LDS R7, [R2+0xc] ;  /* 0x00000c0002077984 */ /* 0x000e280000000800 */
[----:B------:R-:W-:Y:S04]  /*0e70*/  LDS R8, [R2+0x1400] ;  /* 0x0014000002087984 */ /* 0x000fe80000000800 */
[----:B------:R-:W-:Y:S04]  /*0e80*/  LDS R9, [R2+0x1404] ;  /* 0x0014040002097984 */ /* 0x000fe80000000800 */
[----:B------:R-:W-:Y:S04]  /*0e90*/  LDS R10, [R2+0x1408] ;  /* 0x00140800020a7984 */ /* 0x000fe80000000800 */
[----:B------:R-:W1:Y:S04]  /*0ea0*/  LDS R11, [R2+0x140c] ;  /* 0x00140c00020b7984 */ /* 0x000e680000000800 */
[----:B------:R-:W-:Y:S04]  /*0eb0*/  LDS R12, [R2+0x2800] ;  /* 0x00280000020c7984 */ /* 0x000fe80000000800 */
[----:B------:R-:W-:Y:S04]  /*0ec0*/  LDS R13, [R2+0x2804] ;  /* 0x00280400020d7984 */ /* 0x000fe80000000800 */
[----:B------:R-:W-:Y:S04]  /*0ed0*/  LDS R14, [R2+0x2808] ;  /* 0x00280800020e7984 */ /* 0x000fe80000000800 */
[----:B------:R-:W2:Y:S01]  /*0ee0*/  LDS R15, [R2+0x280c] ;  /* 0x00280c00020f7984 */ /* 0x000ea20000000800 */
[----:B------:R-:W-:-:S02]  /*0ef0*/  LEA.HI.SX32 R3, R22, R3, 0x1b ;  /* 0x0000000316037211 */ /* 0x000fc400078fdaff */
[----:B------:R-:W-:Y:S02]  /*0f00*/  LEA.HI.SX32 R20, R20, R17, 0x1b ;  /* 0x0000001114147211 */ /* 0x000fe400078fdaff */
[----:B------:R-:W-:Y:S02]  /*0f10*/  LEA.HI.SX32 R21, R21, R16, 0x1b ;  /* 0x0000001015157211 */ /* 0x000fe400078fdaff */
[----:B------:R-:W3:Y:S01]  /*0f20*/  LDC.64 R16, c[0x0][0x238] ;  /* 0x00008e00ff107b82 */ /* 0x000ee20000000a00 */
[----:B------:R-:W-:Y:S01]  /*0f30*/  PLOP3.LUT P0, PT, PT, PT, UP0, 0x80, 0x0 ;  /* 0x000000000000781c */ /* 0x000fe20003f0f008 */
[----:B------:R-:W-:Y:S02]  /*0f40*/  IMAD R24, R3, -0xc0, R0 ;  /* 0xffffff4003187824 */ /* 0x000fe400078e0200 */
[----:B------:R-:W-:Y:S01]  /*0f50*/  IMAD R22, R21, -0xc0, R18 ;  /* 0xffffff4015167824 */ /* 0x000fe200078e0212 */
[----:B------:R-:W-:Y:S01]  /*0f60*/  ISETP.LT.AND P2, PT, R0, 0x300, !P0 ;  /* 0x000003000000780c */ /* 0x000fe20004741270 */
[----:B------:R-:W-:Y:S01]  /*0f70*/  IMAD R23, R20, -0xc0, R19 ;  /* 0xffffff4014177824 */ /* 0x000fe200078e0213 */
[----:B------:R-:W-:-:S02]  /*0f80*/  LOP3.LUT R0, R0, 0x300, RZ, 0xfc, !PT ;  /* 0x0000030000007812 */ /* 0x000fc400078efcff */
[----:B------:R-:W-:Y:S01]  /*0f90*/  IADD3 R24, R24, UR10, RZ ;  /* 0x0000000a18187c10 */ /* 0x000fe2000fffe0ff */
[----:B------:R-:W-:Y:S01]  /*0fa0*/  VIADD R23, R23, UR10 ;  /* 0x0000000a17177c36 */ /* 0x000fe20008000000 */
[----:B------:R-:W-:Y:S02]  /*0fb0*/  IADD3 R22, R22, UR10, RZ ;  /* 0x0000000a16167c10 */ /* 0x000fe4000fffe0ff */
[----:B------:R-:W-:Y:S01]  /*0fc0*/  ISETP.LT.AND P1, PT, R19, 0x300, !P0 ;  /* 0x000003001300780c */ /* 0x000fe20004721270 */
[----:B------:R-:W-:Y:S01]  /*0fd0*/  IMAD.HI R19, R0, 0x2aaaaaab, RZ ;  /* 0x2aaaaaab00137827 */ /* 0x000fe200078e02ff */
[----:B------:R-:W-:-:S03]  /*0fe0*/  UISETP.LT.AND UP0, UPT, UR4, URZ, !UP0 ;  /* 0x0000003f0400728c */ /* 0x000fc6000c701270 */
[----:B------:R-:W-:Y:S02]  /*0ff0*/  IMAD R24, R3, 0x420, R24 ;  /* 0x0000042003187824 */ /* 0x000fe400078e0218 */
[----:B------:R-:W-:Y:S01]  /*1000*/  IMAD R23, R20, 0x420, R23 ;  /* 0x0000042014177824 */ /* 0x000fe200078e0217 */
[----:B------:R-:W-:Y:S01]  /*1010*/  SHF.R.U32.HI R20, RZ, 0x1f, R19 ;  /* 0x0000001fff147819 */ /* 0x000fe20000011613 */
[----:B------:R-:W-:Y:S01]  /*1020*/  IMAD R22, R21, 0x420, R22 ;  /* 0x0000042015167824 */ /* 0x000fe200078e0216 */
[----:B------:R-:W-:Y:S02]  /*1030*/  ISETP.LT.AND P0, PT, R18, 0x300, !P0 ;  /* 0x000003001200780c */ /* 0x000fe40004701270 */
[----:B------:R-:W-:Y:S02]  /*1040*/  SHF.L.U32 R21, R24, 0x2, RZ ;  /* 0x0000000218157819 */ /* 0x000fe400000006ff */
[----:B------:R-:W-:Y:S01]  /*1050*/  PLOP3.LUT P3, PT, PT, PT, UP0, 0x80, 0x0 ;  /* 0x000000000000781c */ /* 0x000fe20003f6f008 */
[----:B------:R-:W-:Y:S01]  /*1060*/  IMAD.SHL.U32 R23, R23, 0x4, RZ ;  /* 0x0000000417177824 */ /* 0x000fe200078e00ff */
[----:B------:R-:W-:-:S02]  /*1070*/  LEA.HI.SX32 R3, R19, R20, 0x1b ;  /* 0x0000001413037211 */ /* 0x000fc400078fdaff */
[----:B------:R-:W-:Y:S01]  /*1080*/  SHF.L.U32 R25, R22, 0x2, RZ ;  /* 0x0000000216197819 */ /* 0x000fe200000006ff */
[----:B---3--:R-:W-:-:S04]  /*1090*/  IMAD.WIDE R18, R21, 0x4, R16 ;  /* 0x0000000415127825 */ /* 0x008fc800078e0210 */
[----:B------:R-:W-:Y:S01]  /*10a0*/  IMAD.WIDE R20, R23, 0x4, R16 ;  /* 0x0000000417147825 */ /* 0x000fe200078e0210 */
[----:B0-----:R0:W-:Y:S03]  /*10b0*/  @P2 STG.E.128 desc[UR8][R18.64], R4 ;  /* 0x0000000412002986 */ /* 0x0011e6000c101d08 */
[----:B------:R-:W-:Y:S02]  /*10c0*/  IMAD R0, R3, -0xc0, R0 ;  /* 0xffffff4003007824 */ /* 0x000fe400078e0200 */
[----:B------:R-:W-:Y:S01]  /*10d0*/  IMAD.WIDE R22, R25, 0x4, R16 ;  /* 0x0000000419167825 */ /* 0x000fe200078e0210 */
[----:B-1----:R0:W-:Y:S02]  /*10e0*/  @P1 STG.E.128 desc[UR8][R20.64], R8 ;  /* 0x0000000814001986 */ /* 0x0021e4000c101d08 */
[----:B------:R-:W-:Y:S02]  /*10f0*/  IADD3 R0, R0, UR10, RZ ;  /* 0x0000000a00007c10 */ /* 0x000fe4000fffe0ff */
[----:B--2---:R0:W-:Y:S02]  /*1100*/  @P0 STG.E.128 desc[UR8][R22.64], R12 ;  /* 0x0000000c16000986 */ /* 0x0041e4000c101d08 */
[----:B0-----:R-:W-:Y:S05]  /*1110*/  @!P3 EXIT ;  /* 0x000000000000b94d */ /* 0x001fea0003800000 */
[----:B0-----:R-:W-:Y:S01]  /*1120*/  LDS R4, [R2+0x3c00] ;  /* 0x003c000002047984 */ /* 0x001fe20000000800 */
[----:B------:R-:W-:-:S03]  /*1130*/  IMAD R3, R3, 0x420, R0 ;  /* 0x0000042003037824 */ /* 0x000fc600078e0200 */
[----:B------:R-:W-:Y:S02]  /*1140*/  LDS R5, [R2+0x3c04] ;  /* 0x003c040002057984 */ /* 0x000fe40000000800 */
[----:B------:R-:W-:Y:S02]  /*1150*/  SHF.L.U32 R3, R3, 0x2, RZ ;  /* 0x0000000203037819 */ /* 0x000fe400000006ff */
[----:B------:R-:W-:Y:S03]  /*1160*/  LDS R6, [R2+0x3c08] ;  /* 0x003c080002067984 */ /* 0x000fe60000000800 */
[----:B------:R-:W-:Y:S01]  /*1170*/  IMAD.WIDE R16, R3, 0x4, R16 ;  /* 0x0000000403107825 */ /* 0x000fe200078e0210 */
[----:B------:R-:W0:Y:S04]  /*1180*/  LDS R7, [R2+0x3c0c] ;  /* 0x003c0c0002077984 */ /* 0x000e280000000800 */
[----:B0-----:R-:W-:Y:S01]  /*1190*/  STG.E.128 desc[UR8][R16.64], R4 ;  /* 0x0000000410007986 */ /* 0x001fe2000c101d08 */
[----:B------:R-:W-:Y:S05]  /*11a0*/  EXIT ;  /* 0x000000000000794d */ /* 0x000fea0003800000 */
.L_x_0:
[----:B------:R-:W-:-:S00]  /*11b0*/  BRA `(.L_x_0) ;  /* 0xfffffffc00fc7947 */ /* 0x000fc0000383ffff */
[----:B------:R-:W-:-:S00]  /*11c0*/  NOP ;  /* 0x0000000000007918 */ /* 0x000fc00000000000 */
        /* <DEDUP_REMOVED lines=11> */
.L_x_1:


//--------------------- .nv.global.init           --------------------------
	.section	.nv.global.init,"aw",@progbits
.nv.global.init:
	.type		_$_str,@object
	.size		_$_str,(_$_str_$_2 - _$_str)
_$_str:
        /*0000*/ 	.byte	0x5f, 0x5f, 0x43, 0x55, 0x44, 0x41, 0x5f, 0x46, 0x54, 0x5a, 0x00
	.type		_$_str_$_2,@object
	.size		_$_str_$_2,(.L_1 - _$_str_$_2)
_$_str_$_2:
        /*000b*/ 	.byte	0x5f, 0x5f, 0x43, 0x55, 0x44, 0x41, 0x5f, 0x50, 0x52, 0x45, 0x43, 0x5f, 0x53, 0x51, 0x52, 0x54
        /*001b*/ 	.byte	0x00
.L_1:


//--------------------- .nv.shared.triton_poi_fused__native_batch_norm_legit_no_training_relu_58 --------------------------
	.section	.nv.shared.triton_poi_fused__native_batch_norm_legit_no_training_relu_58,"aw",@nobits
	.sectionflags	@""
	.align	16
	.zero		1024


//--------------------- .nv.constant0.triton_poi_fused__native_batch_norm_legit_no_training_relu_58 --------------------------
	.section	.nv.constant0.triton_poi_fused__native_batch_norm_legit_no_training_relu_58,"a",@progbits
	.sectionflags	@""
	.align	4
.nv.constant0.triton_poi_fused__native_batch_norm_legit_no_training_relu_58:
	.zero		584
